//
// Generated by NVIDIA NVVM Compiler
//
// Compiler Build ID: CL-36424714
// Cuda compilation tools, release 13.0, V13.0.88
// Based on NVVM 20.0.0
//

.version 9.0
.target sm_100
.address_size 64

	// .globl	_Z6vecaddPiS_S_i

.visible .entry _Z6vecaddPiS_S_i(
	.param .u64 .ptr .align 1 _Z6vecaddPiS_S_i_param_0,
	.param .u64 .ptr .align 1 _Z6vecaddPiS_S_i_param_1,
	.param .u64 .ptr .align 1 _Z6vecaddPiS_S_i_param_2,
	.param .u32 _Z6vecaddPiS_S_i_param_3
)
{
	.reg .pred 	%p<2>;
	.reg .b32 	%r<9>;
	.reg .b64 	%rd<11>;

	ld.param.u64 	%rd1, [_Z6vecaddPiS_S_i_param_0];
	ld.param.u64 	%rd2, [_Z6vecaddPiS_S_i_param_1];
	ld.param.u64 	%rd3, [_Z6vecaddPiS_S_i_param_2];
	ld.param.u32 	%r2, [_Z6vecaddPiS_S_i_param_3];
	mov.u32 	%r3, %ctaid.x;
	mov.u32 	%r4, %ntid.x;
	mov.u32 	%r5, %tid.x;
	mad.lo.s32 	%r1, %r3, %r4, %r5;
	setp.ge.s32 	%p1, %r1, %r2;
	@%p1 bra 	$L__BB0_2;
	cvta.to.global.u64 	%rd4, %rd1;
	cvta.to.global.u64 	%rd5, %rd2;
	cvta.to.global.u64 	%rd6, %rd3;
	mul.wide.s32 	%rd7, %r1, 4;
	add.s64 	%rd8, %rd4, %rd7;
	ld.global.u32 	%r6, [%rd8];
	add.s64 	%rd9, %rd5, %rd7;
	ld.global.u32 	%r7, [%rd9];
	add.s32 	%r8, %r7, %r6;
	add.s64 	%rd10, %rd6, %rd7;
	st.global.u32 	[%rd10], %r8;
$L__BB0_2:
	ret;

}


// ===== COMPILED SASS (sm_100) =====

	.target	sm_100

	.elftype	@"ET_EXEC"


//--------------------- .note.nv.tkinfo           --------------------------
	.section	.note.nv.tkinfo,"",@"SHT_NOTE"
	.sectionflags	@"SHF_NOTE_NV_TKINFO"
	.tkinfo
        /*0018*/ 	.word	0x00000002
        /*0030*/ 	.string	""
        /*0030*/ 	.string	"ptxas"
        /*0030*/ 	.string	"Cuda compilation tools, release 13.0, V13.0.88"
        /*0030*/ 	.string	"Build cuda_13.0.r13.0/compiler.36424714_0"
        /*0030*/ 	.string	"-arch sm_100 -m 64 "



//--------------------- .note.nv.cuinfo           --------------------------
	.section	.note.nv.cuinfo,"",@"SHT_NOTE"
	.sectionflags	@"SHF_NOTE_NV_CUINFO"
        /*0018*/ 	.short	0x0002
        /*001a*/ 	.short	0x0064
        /*001c*/ 	.short	0x0082
	.zero		2


//--------------------- .nv.info                  --------------------------
	.section	.nv.info,"",@"SHT_CUDA_INFO"
	.align	4


	//----- nvinfo : EIATTR_REGCOUNT
	.align		4
        /*0000*/ 	.byte	0x04, 0x2f
        /*0002*/ 	.short	(.L_1 - .L_0)
	.align		4
.L_0:
        /*0004*/ 	.word	index@(_Z6vecaddPiS_S_i)
        /*0008*/ 	.word	0x0000000c


	//----- nvinfo : EIATTR_FRAME_SIZE
	.align		4
.L_1:
        /*000c*/ 	.byte	0x04, 0x11
        /*000e*/ 	.short	(.L_3 - .L_2)
	.align		4
.L_2:
        /*0010*/ 	.word	index@(_Z6vecaddPiS_S_i)
        /*0014*/ 	.word	0x00000000


	//----- nvinfo : EIATTR_MIN_STACK_SIZE
	.align		4
.L_3:
        /*0018*/ 	.byte	0x04, 0x12
        /*001a*/ 	.short	(.L_5 - .L_4)
	.align		4
.L_4:
        /*001c*/ 	.word	index@(_Z6vecaddPiS_S_i)
        /*0020*/ 	.word	0x00000000
.L_5:


//--------------------- .nv.compat                --------------------------
	.section	.nv.compat,"",@"SHT_CUDA_COMPAT_INFO"
	.align	4
        /*0000*/ 	.byte	0x02, 0x09, 0x00, 0x00, 0x02, 0x02, 0x01, 0x00, 0x02, 0x05, 0x05, 0x00, 0x03, 0x07, 0x01, 0x01
        /*0010*/ 	.byte	0x02, 0x03, 0x00, 0x00, 0x02, 0x06, 0x01, 0x00, 0x04, 0x0b, 0x08, 0x00, 0x09, 0x00, 0x00, 0x00
        /*0020*/ 	.byte	0x00, 0x00, 0x00, 0x00


//--------------------- .nv.info._Z6vecaddPiS_S_i --------------------------
	.section	.nv.info._Z6vecaddPiS_S_i,"",@"SHT_CUDA_INFO"
	.sectionflags	@""
	.align	4


	//----- nvinfo : EIATTR_CUDA_API_VERSION
	.align		4
        /*0000*/ 	.byte	0x04, 0x37
        /*0002*/ 	.short	(.L_7 - .L_6)
.L_6:
        /*0004*/ 	.word	0x00000082


	//----- nvinfo : EIATTR_KPARAM_INFO
	.align		4
.L_7:
        /*0008*/ 	.byte	0x04, 0x17
        /*000a*/ 	.short	(.L_9 - .L_8)
.L_8:
        /*000c*/ 	.word	0x00000000
        /*0010*/ 	.short	0x0003
        /*0012*/ 	.short	0x0018
        /*0014*/ 	.byte	0x00, 0xf0, 0x11, 0x00


	//----- nvinfo : EIATTR_KPARAM_INFO
	.align		4
.L_9:
        /*0018*/ 	.byte	0x04, 0x17
        /*001a*/ 	.short	(.L_11 - .L_10)
.L_10:
        /*001c*/ 	.word	0x00000000
        /*0020*/ 	.short	0x0002
        /*0022*/ 	.short	0x0010
        /*0024*/ 	.byte	0x00, 0xf5, 0x21, 0x00


	//----- nvinfo : EIATTR_KPARAM_INFO
	.align		4
.L_11:
        /*0028*/ 	.byte	0x04, 0x17
        /*002a*/ 	.short	(.L_13 - .L_12)
.L_12:
        /*002c*/ 	.word	0x00000000
        /*0030*/ 	.short	0x0001
        /*0032*/ 	.short	0x0008
        /*0034*/ 	.byte	0x00, 0xf5, 0x21, 0x00


	//----- nvinfo : EIATTR_KPARAM_INFO
	.align		4
.L_13:
        /*0038*/ 	.byte	0x04, 0x17
        /*003a*/ 	.short	(.L_15 - .L_14)
.L_14:
        /*003c*/ 	.word	0x00000000
        /*0040*/ 	.short	0x0000
        /*0042*/ 	.short	0x0000
        /*0044*/ 	.byte	0x00, 0xf5, 0x21, 0x00


	//----- nvinfo : EIATTR_SPARSE_MMA_MASK
	.align		4
.L_15:
        /*0048*/ 	.byte	0x03, 0x50
        /*004a*/ 	.short	0x0000


	//----- nvinfo : EIATTR_MAXREG_COUNT
	.align		4
        /*004c*/ 	.byte	0x03, 0x1b
        /*004e*/ 	.short	0x00ff


	//----- nvinfo : EIATTR_MERCURY_ISA_VERSION
	.align		4
        /*0050*/ 	.byte	0x03, 0x5f
        /*0052*/ 	.short	0x0101


	//----- nvinfo : EIATTR_VRC_CTA_INIT_COUNT
	.align		4
        /*0054*/ 	.byte	0x02, 0x4a
	.zero		1
	.zero		1


	//----- nvinfo : EIATTR_EXIT_INSTR_OFFSETS
	.align		4
        /*0058*/ 	.byte	0x04, 0x1c
        /*005a*/ 	.short	(.L_17 - .L_16)


	//   ....[0]....
.L_16:
        /*005c*/ 	.word	0x00000070


	//   ....[1]....
        /*0060*/ 	.word	0x00000130


	//----- nvinfo : EIATTR_CBANK_PARAM_SIZE
	.align		4
.L_17:
        /*0064*/ 	.byte	0x03, 0x19
        /*0066*/ 	.short	0x001c


	//----- nvinfo : EIATTR_PARAM_CBANK
	.align		4
        /*0068*/ 	.byte	0x04, 0x0a
        /*006a*/ 	.short	(.L_19 - .L_18)
	.align		4
.L_18:
        /*006c*/ 	.word	index@(.nv.constant0._Z6vecaddPiS_S_i)
        /*0070*/ 	.short	0x0380
        /*0072*/ 	.short	0x001c


	//----- nvinfo : EIATTR_SW_WAR
	.align		4
.L_19:
        /*0074*/ 	.byte	0x04, 0x36
        /*0076*/ 	.short	(.L_21 - .L_20)
.L_20:
        /*0078*/ 	.word	0x00000008
.L_21:


//--------------------- .nv.callgraph             --------------------------
	.section	.nv.callgraph,"",@"SHT_CUDA_CALLGRAPH"
	.align	4
	.sectionentsize	8
	.align		4
        /*0000*/ 	.word	0x00000000
	.align		4
        /*0004*/ 	.word	0xffffffff
	.align		4
        /*0008*/ 	.word	0x00000000
	.align		4
        /*000c*/ 	.word	0xfffffffe
	.align		4
        /*0010*/ 	.word	0x00000000
	.align		4
        /*0014*/ 	.word	0xfffffffd
	.align		4
        /*0018*/ 	.word	0x00000000
	.align		4
        /*001c*/ 	.word	0xfffffffc


//--------------------- .text._Z6vecaddPiS_S_i    --------------------------
	.section	.text._Z6vecaddPiS_S_i,"ax",@progbits
	.align	128
        .global         _Z6vecaddPiS_S_i
        .type           _Z6vecaddPiS_S_i,@function
        .size           _Z6vecaddPiS_S_i,(.L_x_1 - _Z6vecaddPiS_S_i)
        .other          _Z6vecaddPiS_S_i,@"STO_CUDA_ENTRY STV_DEFAULT"
_Z6vecaddPiS_S_i:
.text._Z6vecaddPiS_S_i:
[----:B------:R-:W-:Y:S01]  /*0000*/  LDC R1, c[0x0][0x37c] ;  /* 0x0000df00ff017b82 */ /* 0x000fe20000000800 */
[----:B------:R-:W0:Y:S07]  /*0010*/  S2R R0, SR_TID.X ;  /* 0x0000000000007919 */ /* 0x000e2e0000002100 */
[----:B------:R-:W0:Y:S01]  /*0020*/  S2UR UR4, SR_CTAID.X ;  /* 0x00000000000479c3 */ /* 0x000e220000002500 */
[----:B------:R-:W1:Y:S07]  /*0030*/  LDCU UR5, c[0x0][0x398] ;  /* 0x00007300ff0577ac */ /* 0x000e6e0008000800 */
[----:B------:R-:W0:Y:S02]  /*0040*/  LDC R9, c[0x0][0x360] ;  /* 0x0000d800ff097b82 */ /* 0x000e240000000800 */
[----:B0-----:R-:W-:-:S05]  /*0050*/  IMAD R9, R9, UR4, R0 ;  /* 0x0000000409097c24 */ /* 0x001fca000f8e0200 */
[----:B-1----:R-:W-:-:S13]  /*0060*/  ISETP.GE.AND P0, PT, R9, UR5, PT ;  /* 0x0000000509007c0c */ /* 0x002fda000bf06270 */
[----:B------:R-:W-:Y:S05]  /*0070*/  @P0 EXIT ;  /* 0x000000000000094d */ /* 0x000fea0003800000 */
[----:B------:R-:W0:Y:S01]  /*0080*/  LDC.64 R2, c[0x0][0x380] ;  /* 0x0000e000ff027b82 */ /* 0x000e220000000a00 */
[----:B------:R-:W1:Y:S07]  /*0090*/  LDCU.64 UR4, c[0x0][0x358] ;  /* 0x00006b00ff0477ac */ /* 0x000e6e0008000a00 */
[----:B------:R-:W2:Y:S08]  /*00a0*/  LDC.64 R4, c[0x0][0x388] ;  /* 0x0000e200ff047b82 */ /* 0x000eb00000000a00 */
[----:B------:R-:W3:Y:S01]  /*00b0*/  LDC.64 R6, c[0x0][0x390] ;  /* 0x0000e400ff067b82 */ /* 0x000ee20000000a00 */
[----:B0-----:R-:W-:-:S06]  /*00c0*/  IMAD.WIDE R2, R9, 0x4, R2 ;  /* 0x0000000409027825 */ /* 0x001fcc00078e0202 */
[----:B-1----:R-:W4:Y:S01]  /*00d0*/  LDG.E R2, desc[UR4][R2.64] ;  /* 0x0000000402027981 */ /* 0x002f22000c1e1900 */
[----:B--2---:R-:W-:-:S06]  /*00e0*/  IMAD.WIDE R4, R9, 0x4, R4 ;  /* 0x0000000409047825 */ /* 0x004fcc00078e0204 */
[----:B------:R-:W4:Y:S01]  /*00f0*/  LDG.E R5, desc[UR4][R4.64] ;  /* 0x0000000404057981 */ /* 0x000f22000c1e1900 */
[----:B---3--:R-:W-:Y:S01]  /*0100*/  IMAD.WIDE R6, R9, 0x4, R6 ;  /* 0x0000000409067825 */ /* 0x008fe200078e0206 */
[----:B----4-:R-:W-:-:S05]  /*0110*/  IADD3 R9, PT, PT, R2, R5, RZ ;  /* 0x0000000502097210 */ /* 0x010fca0007ffe0ff */
[----:B------:R-:W-:Y:S01]  /*0120*/  STG.E desc[UR4][R6.64], R9 ;  /* 0x0000000906007986 */ /* 0x000fe2000c101904 */
[----:B------:R-:W-:Y:S05]  /*0130*/  EXIT ;  /* 0x000000000000794d */ /* 0x000fea0003800000 */
.L_x_0:
[----:B------:R-:W-:-:S00]  /*0140*/  BRA `(.L_x_0) ;  /* 0xfffffffc00fc7947 */ /* 0x000fc0000383ffff */
[----:B------:R-:W-:-:S00]  /*0150*/  NOP ;  /* 0x0000000000007918 */ /* 0x000fc00000000000 */
        /* <DEDUP_REMOVED lines=10> */
.L_x_1:


//--------------------- .nv.shared.reserved.0     --------------------------
	.section	.nv.shared.reserved.0,"aw",@nobits
	.weak		__nv_reservedSMEM_offset_0_alias
	.size		__nv_reservedSMEM_offset_0_alias, 0, 64
	.other		__nv_reservedSMEM_offset_0_alias,@"STO_CUDA_RESERVED_SHARED STV_DEFAULT"
__nv_reservedSMEM_offset_0_alias:
	.zero		0
	.zero		64


//--------------------- .nv.constant0._Z6vecaddPiS_S_i --------------------------
	.section	.nv.constant0._Z6vecaddPiS_S_i,"a",@progbits
	.sectionflags	@""
	.align	4
.nv.constant0._Z6vecaddPiS_S_i:
	.zero		924


//--------------------- SYMBOLS --------------------------

	.type		.nv.reservedSmem.offset0,@object
	.size		.nv.reservedSmem.offset0,0x4
